//
// Generated by NVIDIA NVVM Compiler
//
// Compiler Build ID: CL-36424714
// Cuda compilation tools, release 13.0, V13.0.88
// Based on NVVM 20.0.0
//

.version 9.0
.target sm_100
.address_size 64

	// .globl	_Z15hadamardProductPiS_

.visible .entry _Z15hadamardProductPiS_(
	.param .u64 .ptr .align 1 _Z15hadamardProductPiS__param_0,
	.param .u64 .ptr .align 1 _Z15hadamardProductPiS__param_1
)
{
	.reg .b32 	%r<12>;
	.reg .b64 	%rd<8>;

	ld.param.u64 	%rd1, [_Z15hadamardProductPiS__param_0];
	ld.param.u64 	%rd2, [_Z15hadamardProductPiS__param_1];
	cvta.to.global.u64 	%rd3, %rd2;
	cvta.to.global.u64 	%rd4, %rd1;
	mov.u32 	%r1, %tid.x;
	mov.u32 	%r2, %ntid.x;
	mov.u32 	%r3, %ctaid.x;
	mad.lo.s32 	%r4, %r2, %r3, %r1;
	mov.u32 	%r5, %tid.y;
	mov.u32 	%r6, %ntid.y;
	mov.u32 	%r7, %ctaid.y;
	mad.lo.s32 	%r8, %r6, %r7, %r5;
	mad.lo.s32 	%r9, %r4, 4001, %r8;
	mul.wide.s32 	%rd5, %r9, 4;
	add.s64 	%rd6, %rd4, %rd5;
	ld.global.u32 	%r10, [%rd6];
	mul.lo.s32 	%r11, %r10, %r10;
	add.s64 	%rd7, %rd3, %rd5;
	st.global.u32 	[%rd7], %r11;
	ret;

}
	// .globl	_Z6matMulPiS_S_
.visible .entry _Z6matMulPiS_S_(
	.param .u64 .ptr .align 1 _Z6matMulPiS_S__param_0,
	.param .u64 .ptr .align 1 _Z6matMulPiS_S__param_1,
	.param .u64 .ptr .align 1 _Z6matMulPiS_S__param_2
)
{
	.reg .pred 	%p<5>;
	.reg .b32 	%r<37>;
	.reg .b64 	%rd<32>;

	ld.param.u64 	%rd16, [_Z6matMulPiS_S__param_0];
	ld.param.u64 	%rd17, [_Z6matMulPiS_S__param_1];
	ld.param.u64 	%rd18, [_Z6matMulPiS_S__param_2];
	mov.u32 	%r12, %tid.x;
	mov.u32 	%r13, %ntid.x;
	mov.u32 	%r14, %ctaid.x;
	mad.lo.s32 	%r1, %r13, %r14, %r12;
	mov.u32 	%r15, %tid.y;
	mov.u32 	%r16, %ntid.y;
	mov.u32 	%r17, %ctaid.y;
	mad.lo.s32 	%r18, %r16, %r17, %r15;
	setp.gt.s32 	%p1, %r1, 4000;
	setp.gt.u32 	%p2, %r18, 4000;
	or.pred  	%p3, %p1, %p2;
	@%p3 bra 	$L__BB1_4;
	cvta.to.global.u64 	%rd19, %rd17;
	cvta.to.global.u64 	%rd20, %rd18;
	mul.lo.s32 	%r34, %r1, 4001;
	add.s32 	%r20, %r34, %r18;
	mul.wide.s32 	%rd21, %r20, 4;
	add.s64 	%rd1, %rd20, %rd21;
	ld.global.u32 	%r35, [%rd1];
	add.s32 	%r21, %r18, 4001;
	mul.wide.u32 	%rd22, %r21, 4;
	add.s64 	%rd31, %rd19, %rd22;
	add.s32 	%r22, %r18, 8002;
	mul.wide.u32 	%rd23, %r22, 4;
	add.s64 	%rd30, %rd19, %rd23;
	add.s32 	%r23, %r18, 12003;
	mul.wide.u32 	%rd24, %r23, 4;
	add.s64 	%rd29, %rd19, %rd24;
	mul.wide.u32 	%rd25, %r18, 4;
	add.s64 	%rd28, %rd19, %rd25;
	cvta.to.global.u64 	%rd26, %rd16;
	add.s64 	%rd6, %rd26, 8;
	mov.b32 	%r36, 0;
$L__BB1_2:
	mul.wide.s32 	%rd27, %r34, 4;
	add.s64 	%rd11, %rd6, %rd27;
	ld.global.u32 	%r24, [%rd11+-8];
	ld.global.u32 	%r25, [%rd28];
	mad.lo.s32 	%r8, %r25, %r24, %r35;
	st.global.u32 	[%rd1], %r8;
	setp.eq.s32 	%p4, %r36, 4000;
	@%p4 bra 	$L__BB1_4;
	ld.global.u32 	%r26, [%rd11+-4];
	ld.global.u32 	%r27, [%rd31];
	mad.lo.s32 	%r28, %r27, %r26, %r8;
	st.global.u32 	[%rd1], %r28;
	ld.global.u32 	%r29, [%rd11];
	ld.global.u32 	%r30, [%rd30];
	mad.lo.s32 	%r31, %r30, %r29, %r28;
	st.global.u32 	[%rd1], %r31;
	ld.global.u32 	%r32, [%rd11+4];
	ld.global.u32 	%r33, [%rd29];
	mad.lo.s32 	%r35, %r33, %r32, %r31;
	st.global.u32 	[%rd1], %r35;
	add.s32 	%r36, %r36, 4;
	add.s64 	%rd31, %rd31, 64016;
	add.s64 	%rd30, %rd30, 64016;
	add.s64 	%rd29, %rd29, 64016;
	add.s64 	%rd28, %rd28, 64016;
	add.s32 	%r34, %r34, 4;
	bra.uni 	$L__BB1_2;
$L__BB1_4:
	ret;

}


// ===== COMPILED SASS (sm_100) =====

	.target	sm_100

	.elftype	@"ET_EXEC"


//--------------------- .note.nv.tkinfo           --------------------------
	.section	.note.nv.tkinfo,"",@"SHT_NOTE"
	.sectionflags	@"SHF_NOTE_NV_TKINFO"
	.tkinfo
        /*0018*/ 	.word	0x00000002
        /*0030*/ 	.string	""
        /*0030*/ 	.string	"ptxas"
        /*0030*/ 	.string	"Cuda compilation tools, release 13.0, V13.0.88"
        /*0030*/ 	.string	"Build cuda_13.0.r13.0/compiler.36424714_0"
        /*0030*/ 	.string	"-arch sm_100 -m 64 "



//--------------------- .note.nv.cuinfo           --------------------------
	.section	.note.nv.cuinfo,"",@"SHT_NOTE"
	.sectionflags	@"SHF_NOTE_NV_CUINFO"
        /*0018*/ 	.short	0x0002
        /*001a*/ 	.short	0x0064
        /*001c*/ 	.short	0x0082
	.zero		2


//--------------------- .nv.info                  --------------------------
	.section	.nv.info,"",@"SHT_CUDA_INFO"
	.align	4


	//----- nvinfo : EIATTR_REGCOUNT
	.align		4
        /*0000*/ 	.byte	0x04, 0x2f
        /*0002*/ 	.short	(.L_1 - .L_0)
	.align		4
.L_0:
        /*0004*/ 	.word	index@(_Z15hadamardProductPiS_)
        /*0008*/ 	.word	0x0000000a


	//----- nvinfo : EIATTR_FRAME_SIZE
	.align		4
.L_1:
        /*000c*/ 	.byte	0x04, 0x11
        /*000e*/ 	.short	(.L_3 - .L_2)
	.align		4
.L_2:
        /*0010*/ 	.word	index@(_Z15hadamardProductPiS_)
        /*0014*/ 	.word	0x00000000


	//----- nvinfo : EIATTR_REGCOUNT
	.align		4
.L_3:
        /*0018*/ 	.byte	0x04, 0x2f
        /*001a*/ 	.short	(.L_5 - .L_4)
	.align		4
.L_4:
        /*001c*/ 	.word	index@(_Z6matMulPiS_S_)
        /*0020*/ 	.word	0x0000001e


	//----- nvinfo : EIATTR_FRAME_SIZE
	.align		4
.L_5:
        /*0024*/ 	.byte	0x04, 0x11
        /*0026*/ 	.short	(.L_7 - .L_6)
	.align		4
.L_6:
        /*0028*/ 	.word	index@(_Z6matMulPiS_S_)
        /*002c*/ 	.word	0x00000000


	//----- nvinfo : EIATTR_MIN_STACK_SIZE
	.align		4
.L_7:
        /*0030*/ 	.byte	0x04, 0x12
        /*0032*/ 	.short	(.L_9 - .L_8)
	.align		4
.L_8:
        /*0034*/ 	.word	index@(_Z6matMulPiS_S_)
        /*0038*/ 	.word	0x00000000


	//----- nvinfo : EIATTR_MIN_STACK_SIZE
	.align		4
.L_9:
        /*003c*/ 	.byte	0x04, 0x12
        /*003e*/ 	.short	(.L_11 - .L_10)
	.align		4
.L_10:
        /*0040*/ 	.word	index@(_Z15hadamardProductPiS_)
        /*0044*/ 	.word	0x00000000
.L_11:


//--------------------- .nv.compat                --------------------------
	.section	.nv.compat,"",@"SHT_CUDA_COMPAT_INFO"
	.align	4
        /*0000*/ 	.byte	0x02, 0x09, 0x00, 0x00, 0x02, 0x02, 0x01, 0x00, 0x02, 0x05, 0x05, 0x00, 0x03, 0x07, 0x01, 0x01
        /*0010*/ 	.byte	0x02, 0x03, 0x00, 0x00, 0x02, 0x06, 0x01, 0x00, 0x04, 0x0b, 0x08, 0x00, 0x09, 0x00, 0x00, 0x00
        /*0020*/ 	.byte	0x00, 0x00, 0x00, 0x00


//--------------------- .nv.info._Z6matMulPiS_S_  --------------------------
	.section	.nv.info._Z6matMulPiS_S_,"",@"SHT_CUDA_INFO"
	.sectionflags	@""
	.align	4


	//----- nvinfo : EIATTR_CUDA_API_VERSION
	.align		4
        /*0000*/ 	.byte	0x04, 0x37
        /*0002*/ 	.short	(.L_13 - .L_12)
.L_12:
        /*0004*/ 	.word	0x00000082


	//----- nvinfo : EIATTR_KPARAM_INFO
	.align		4
.L_13:
        /*0008*/ 	.byte	0x04, 0x17
        /*000a*/ 	.short	(.L_15 - .L_14)
.L_14:
        /*000c*/ 	.word	0x00000000
        /*0010*/ 	.short	0x0002
        /*0012*/ 	.short	0x0010
        /*0014*/ 	.byte	0x00, 0xf5, 0x21, 0x00


	//----- nvinfo : EIATTR_KPARAM_INFO
	.align		4
.L_15:
        /*0018*/ 	.byte	0x04, 0x17
        /*001a*/ 	.short	(.L_17 - .L_16)
.L_16:
        /*001c*/ 	.word	0x00000000
        /*0020*/ 	.short	0x0001
        /*0022*/ 	.short	0x0008
        /*0024*/ 	.byte	0x00, 0xf5, 0x21, 0x00


	//----- nvinfo : EIATTR_KPARAM_INFO
	.align		4
.L_17:
        /*0028*/ 	.byte	0x04, 0x17
        /*002a*/ 	.short	(.L_19 - .L_18)
.L_18:
        /*002c*/ 	.word	0x00000000
        /*0030*/ 	.short	0x0000
        /*0032*/ 	.short	0x0000
        /*0034*/ 	.byte	0x00, 0xf5, 0x21, 0x00


	//----- nvinfo : EIATTR_SPARSE_MMA_MASK
	.align		4
.L_19:
        /*0038*/ 	.byte	0x03, 0x50
        /*003a*/ 	.short	0x0000


	//----- nvinfo : EIATTR_MAXREG_COUNT
	.align		4
        /*003c*/ 	.byte	0x03, 0x1b
        /*003e*/ 	.short	0x00ff


	//----- nvinfo : EIATTR_MERCURY_ISA_VERSION
	.align		4
        /*0040*/ 	.byte	0x03, 0x5f
        /*0042*/ 	.short	0x0101


	//----- nvinfo : EIATTR_VRC_CTA_INIT_COUNT
	.align		4
        /*0044*/ 	.byte	0x02, 0x4a
	.zero		1
	.zero		1


	//----- nvinfo : EIATTR_EXIT_INSTR_OFFSETS
	.align		4
        /*0048*/ 	.byte	0x04, 0x1c
        /*004a*/ 	.short	(.L_21 - .L_20)


	//   ....[0]....
.L_20:
        /*004c*/ 	.word	0x000000b0


	//   ....[1]....
        /*0050*/ 	.word	0x00000ee0


	//----- nvinfo : EIATTR_CBANK_PARAM_SIZE
	.align		4
.L_21:
        /*0054*/ 	.byte	0x03, 0x19
        /*0056*/ 	.short	0x0018


	//----- nvinfo : EIATTR_PARAM_CBANK
	.align		4
        /*0058*/ 	.byte	0x04, 0x0a
        /*005a*/ 	.short	(.L_23 - .L_22)
	.align		4
.L_22:
        /*005c*/ 	.word	index@(.nv.constant0._Z6matMulPiS_S_)
        /*0060*/ 	.short	0x0380
        /*0062*/ 	.short	0x0018


	//----- nvinfo : EIATTR_SW_WAR
	.align		4
.L_23:
        /*0064*/ 	.byte	0x04, 0x36
        /*0066*/ 	.short	(.L_25 - .L_24)
.L_24:
        /*0068*/ 	.word	0x00000008
.L_25:


//--------------------- .nv.info._Z15hadamardProductPiS_ --------------------------
	.section	.nv.info._Z15hadamardProductPiS_,"",@"SHT_CUDA_INFO"
	.sectionflags	@""
	.align	4


	//----- nvinfo : EIATTR_CUDA_API_VERSION
	.align		4
        /*0000*/ 	.byte	0x04, 0x37
        /*0002*/ 	.short	(.L_27 - .L_26)
.L_26:
        /*0004*/ 	.word	0x00000082


	//----- nvinfo : EIATTR_KPARAM_INFO
	.align		4
.L_27:
        /*0008*/ 	.byte	0x04, 0x17
        /*000a*/ 	.short	(.L_29 - .L_28)
.L_28:
        /*000c*/ 	.word	0x00000000
        /*0010*/ 	.short	0x0001
        /*0012*/ 	.short	0x0008
        /*0014*/ 	.byte	0x00, 0xf5, 0x21, 0x00


	//----- nvinfo : EIATTR_KPARAM_INFO
	.align		4
.L_29:
        /*0018*/ 	.byte	0x04, 0x17
        /*001a*/ 	.short	(.L_31 - .L_30)
.L_30:
        /*001c*/ 	.word	0x00000000
        /*0020*/ 	.short	0x0000
        /*0022*/ 	.short	0x0000
        /*0024*/ 	.byte	0x00, 0xf5, 0x21, 0x00


	//----- nvinfo : EIATTR_SPARSE_MMA_MASK
	.align		4
.L_31:
        /*0028*/ 	.byte	0x03, 0x50
        /*002a*/ 	.short	0x0000


	//----- nvinfo : EIATTR_MAXREG_COUNT
	.align		4
        /*002c*/ 	.byte	0x03, 0x1b
        /*002e*/ 	.short	0x00ff


	//----- nvinfo : EIATTR_MERCURY_ISA_VERSION
	.align		4
        /*0030*/ 	.byte	0x03, 0x5f
        /*0032*/ 	.short	0x0101


	//----- nvinfo : EIATTR_VRC_CTA_INIT_COUNT
	.align		4
        /*0034*/ 	.byte	0x02, 0x4a
	.zero		1
	.zero		1


	//----- nvinfo : EIATTR_EXIT_INSTR_OFFSETS
	.align		4
        /*0038*/ 	.byte	0x04, 0x1c
        /*003a*/ 	.short	(.L_33 - .L_32)


	//   ....[0]....
.L_32:
        /*003c*/ 	.word	0x00000120


	//----- nvinfo : EIATTR_CBANK_PARAM_SIZE
	.align		4
.L_33:
        /*0040*/ 	.byte	0x03, 0x19
        /*0042*/ 	.short	0x0010


	//----- nvinfo : EIATTR_PARAM_CBANK
	.align		4
        /*0044*/ 	.byte	0x04, 0x0a
        /*0046*/ 	.short	(.L_35 - .L_34)
	.align		4
.L_34:
        /*0048*/ 	.word	index@(.nv.constant0._Z15hadamardProductPiS_)
        /*004c*/ 	.short	0x0380
        /*004e*/ 	.short	0x0010


	//----- nvinfo : EIATTR_SW_WAR
	.align		4
.L_35:
        /*0050*/ 	.byte	0x04, 0x36
        /*0052*/ 	.short	(.L_37 - .L_36)
.L_36:
        /*0054*/ 	.word	0x00000008
.L_37:


//--------------------- .nv.callgraph             --------------------------
	.section	.nv.callgraph,"",@"SHT_CUDA_CALLGRAPH"
	.align	4
	.sectionentsize	8
	.align		4
        /*0000*/ 	.word	0x00000000
	.align		4
        /*0004*/ 	.word	0xffffffff
	.align		4
        /*0008*/ 	.word	0x00000000
	.align		4
        /*000c*/ 	.word	0xfffffffe
	.align		4
        /*0010*/ 	.word	0x00000000
	.align		4
        /*0014*/ 	.word	0xfffffffd
	.align		4
        /*0018*/ 	.word	0x00000000
	.align		4
        /*001c*/ 	.word	0xfffffffc


//--------------------- .text._Z6matMulPiS_S_     --------------------------
	.section	.text._Z6matMulPiS_S_,"ax",@progbits
	.align	128
        .global         _Z6matMulPiS_S_
        .type           _Z6matMulPiS_S_,@function
        .size           _Z6matMulPiS_S_,(.L_x_3 - _Z6matMulPiS_S_)
        .other          _Z6matMulPiS_S_,@"STO_CUDA_ENTRY STV_DEFAULT"
_Z6matMulPiS_S_:
.text._Z6matMulPiS_S_:
[----:B------:R-:W-:Y:S01]  /*0000*/  LDC R1, c[0x0][0x37c] ;  /* 0x0000df00ff017b82 */ /* 0x000fe20000000800 */
[----:B------:R-:W0:Y:S01]  /*0010*/  S2R R0, SR_TID.Y ;  /* 0x0000000000007919 */ /* 0x000e220000002200 */
[----:B------:R-:W1:Y:S01]  /*0020*/  LDCU UR4, c[0x0][0x360] ;  /* 0x00006c00ff0477ac */ /* 0x000e620008000800 */
[----:B------:R-:W0:Y:S01]  /*0030*/  S2R R3, SR_CTAID.Y ;  /* 0x0000000000037919 */ /* 0x000e220000002600 */
[----:B------:R-:W0:Y:S01]  /*0040*/  LDCU UR5, c[0x0][0x364] ;  /* 0x00006c80ff0577ac */ /* 0x000e220008000800 */
[----:B------:R-:W1:Y:S01]  /*0050*/  S2R R17, SR_TID.X ;  /* 0x0000000000117919 */ /* 0x000e620000002100 */
[----:B------:R-:W1:Y:S01]  /*0060*/  S2R R2, SR_CTAID.X ;  /* 0x0000000000027919 */ /* 0x000e620000002500 */
[----:B0-----:R-:W-:-:S05]  /*0070*/  IMAD R0, R3, UR5, R0 ;  /* 0x0000000503007c24 */ /* 0x001fca000f8e0200 */
[----:B------:R-:W-:Y:S01]  /*0080*/  ISETP.GT.U32.AND P0, PT, R0, 0xfa0, PT ;  /* 0x00000fa00000780c */ /* 0x000fe20003f04070 */
[----:B-1----:R-:W-:-:S05]  /*0090*/  IMAD R17, R2, UR4, R17 ;  /* 0x0000000402117c24 */ /* 0x002fca000f8e0211 */
[----:B------:R-:W-:-:S13]  /*00a0*/  ISETP.GT.OR P0, PT, R17, 0xfa0, P0 ;  /* 0x00000fa01100780c */ /* 0x000fda0000704670 */
[----:B------:R-:W-:Y:S05]  /*00b0*/  @P0 EXIT ;  /* 0x000000000000094d */ /* 0x000fea0003800000 */
[----:B------:R-:W0:Y:S01]  /*00c0*/  LDCU.64 UR4, c[0x0][0x380] ;  /* 0x00007000ff0477ac */ /* 0x000e220008000a00 */
[----:B------:R-:W1:Y:S01]  /*00d0*/  LDC.64 R4, c[0x0][0x390] ;  /* 0x0000e400ff047b82 */ /* 0x000e620000000a00 */
[----:B------:R-:W-:Y:S01]  /*00e0*/  IMAD R17, R17, 0xfa1, RZ ;  /* 0x00000fa111117824 */ /* 0x000fe200078e02ff */
[----:B------:R-:W2:Y:S04]  /*00f0*/  LDCU.64 UR6, c[0x0][0x358] ;  /* 0x00006b00ff0677ac */ /* 0x000ea80008000a00 */
[----:B------:R-:W-:Y:S02]  /*0100*/  IADD3 R7, PT, PT, R0, R17, RZ ;  /* 0x0000001100077210 */ /* 0x000fe40007ffe0ff */
[----:B------:R-:W3:Y:S01]  /*0110*/  LDC.64 R8, c[0x0][0x388] ;  /* 0x0000e200ff087b82 */ /* 0x000ee20000000a00 */
[----:B0-----:R-:W-:-:S04]  /*0120*/  UIADD3 UR4, UP0, UPT, UR4, 0x8, URZ ;  /* 0x0000000804047890 */ /* 0x001fc8000ff1e0ff */
[----:B------:R-:W-:Y:S02]  /*0130*/  UIADD3.X UR5, UPT, UPT, URZ, UR5, URZ, UP0, !UPT ;  /* 0x00000005ff057290 */ /* 0x000fe400087fe4ff */
[----:B------:R-:W-:Y:S01]  /*0140*/  MOV R2, UR4 ;  /* 0x0000000400027c02 */ /* 0x000fe20008000f00 */
[----:B-1----:R-:W-:-:S03]  /*0150*/  IMAD.WIDE R4, R7, 0x4, R4 ;  /* 0x0000000407047825 */ /* 0x002fc600078e0204 */
[----:B------:R-:W-:Y:S02]  /*0160*/  MOV R3, UR5 ;  /* 0x0000000500037c02 */ /* 0x000fe40008000f00 */
[----:B--2---:R-:W2:Y:S01]  /*0170*/  LDG.E R19, desc[UR6][R4.64] ;  /* 0x0000000604137981 */ /* 0x004ea2000c1e1900 */
[----:B---3--:R-:W-:-:S04]  /*0180*/  IMAD.WIDE.U32 R14, R0, 0x4, R8 ;  /* 0x00000004000e7825 */ /* 0x008fc800078e0008 */
[----:B------:R-:W-:Y:S01]  /*0190*/  IMAD.WIDE R6, R17, 0x4, R2 ;  /* 0x0000000411067825 */ /* 0x000fe200078e0202 */
[----:B------:R-:W2:Y:S04]  /*01a0*/  LDG.E R11, desc[UR6][R14.64] ;  /* 0x000000060e0b7981 */ /* 0x000ea8000c1e1900 */
[----:B------:R-:W2:Y:S01]  /*01b0*/  LDG.E R10, desc[UR6][R6.64+-0x8] ;  /* 0xfffff806060a7981 */ /* 0x000ea2000c1e1900 */
[C---:B------:R-:W-:Y:S02]  /*01c0*/  IADD3 R13, PT, PT, R0.reuse, 0x1f42, RZ ;  /* 0x00001f42000d7810 */ /* 0x040fe40007ffe0ff */
[----:B------:R-:W-:-:S03]  /*01d0*/  IADD3 R21, PT, PT, R0, 0x2ee3, RZ ;  /* 0x00002ee300157810 */ /* 0x000fc60007ffe0ff */
[----:B------:R-:W-:-:S04]  /*01e0*/  IMAD.WIDE.U32 R12, R13, 0x4, R8 ;  /* 0x000000040d0c7825 */ /* 0x000fc800078e0008 */
[----:B------:R-:W-:Y:S01]  /*01f0*/  IMAD.WIDE.U32 R20, R21, 0x4, R8 ;  /* 0x0000000415147825 */ /* 0x000fe200078e0008 */
[----:B------:R-:W-:Y:S01]  /*0200*/  MOV R25, R13 ;  /* 0x0000000d00197202 */ /* 0x000fe20000000f00 */
[----:B------:R-:W-:-:S03]  /*0210*/  UMOV UR4, URZ ;  /* 0x000000ff00047c82 */ /* 0x000fc60008000000 */
[----:B------:R-:W-:Y:S01]  /*0220*/  MOV R23, R21 ;  /* 0x0000001500177202 */ /* 0x000fe20000000f00 */
[----:B--2---:R-:W-:-:S05]  /*0230*/  IMAD R19, R10, R11, R19 ;  /* 0x0000000b0a137224 */ /* 0x004fca00078e0213 */
[----:B------:R0:W-:Y:S01]  /*0240*/  STG.E desc[UR6][R4.64], R19 ;  /* 0x0000001304007986 */ /* 0x0001e2000c101906 */
[----:B------:R-:W-:-:S05]  /*0250*/  IADD3 R11, PT, PT, R0, 0xfa1, RZ ;  /* 0x00000fa1000b7810 */ /* 0x000fca0007ffe0ff */
[----:B------:R-:W-:Y:S01]  /*0260*/  IMAD.WIDE.U32 R10, R11, 0x4, R8 ;  /* 0x000000040b0a7825 */ /* 0x000fe200078e0008 */
[----:B------:R-:W-:Y:S02]  /*0270*/  MOV R8, R12 ;  /* 0x0000000c00087202 */ /* 0x000fe40000000f00 */
[----:B------:R-:W-:Y:S02]  /*0280*/  MOV R0, R10 ;  /* 0x0000000a00007202 */ /* 0x000fe40000000f00 */
[----:B------:R-:W-:Y:S02]  /*0290*/  MOV R27, R11 ;  /* 0x0000000b001b7202 */ /* 0x000fe40000000f00 */
[----:B0-----:R-:W-:-:S07]  /*02a0*/  MOV R10, R20 ;  /* 0x00000014000a7202 */ /* 0x001fce0000000f00 */
.L_x_0:
[----:B------:R-:W-:Y:S02]  /*02b0*/  MOV R12, R0 ;  /* 0x00000000000c7202 */ /* 0x000fe40000000f00 */
[----:B------:R-:W-:Y:S01]  /*02c0*/  MOV R13, R27 ;  /* 0x0000001b000d7202 */ /* 0x000fe20000000f00 */
[----:B------:R-:W2:Y:S04]  /*02d0*/  LDG.E R0, desc[UR6][R6.64+-0x4] ;  /* 0xfffffc0606007981 */ /* 0x000ea8000c1e1900 */
[----:B------:R-:W2:Y:S02]  /*02e0*/  LDG.E R9, desc[UR6][R12.64] ;  /* 0x000000060c097981 */ /* 0x000ea4000c1e1900 */
[----:B--2---:R-:W-:Y:S01]  /*02f0*/  IMAD R11, R0, R9, R19 ;  /* 0x00000009000b7224 */ /* 0x004fe200078e0213 */
[----:B------:R-:W-:-:S04]  /*0300*/  MOV R9, R25 ;  /* 0x0000001900097202 */ /* 0x000fc80000000f00 */
[----:B0-----:R0:W-:Y:S04]  /*0310*/  STG.E desc[UR6][R4.64], R11 ;  /* 0x0000000b04007986 */ /* 0x0011e8000c101906 */
[----:B------:R-:W2:Y:S04]  /*0320*/  LDG.E R0, desc[UR6][R6.64] ;  /* 0x0000000606007981 */ /* 0x000ea8000c1e1900 */
[----:B------:R-:W2:Y:S02]  /*0330*/  LDG.E R16, desc[UR6][R8.64] ;  /* 0x0000000608107981 */ /* 0x000ea4000c1e1900 */
[----:B--2---:R-:W-:Y:S01]  /*0340*/  IMAD R21, R0, R16, R11 ;  /* 0x0000001000157224 */ /* 0x004fe200078e020b */
[----:B0-----:R-:W-:-:S04]  /*0350*/  MOV R11, R23 ;  /* 0x00000017000b7202 */ /* 0x001fc80000000f00 */
[----:B------:R0:W-:Y:S04]  /*0360*/  STG.E desc[UR6][R4.64], R21 ;  /* 0x0000001504007986 */ /* 0x0001e8000c101906 */
[----:B------:R-:W2:Y:S04]  /*0370*/  LDG.E R0, desc[UR6][R6.64+0x4] ;  /* 0x0000040606007981 */ /* 0x000ea8000c1e1900 */
[----:B------:R-:W2:Y:S01]  /*0380*/  LDG.E R16, desc[UR6][R10.64] ;  /* 0x000000060a107981 */ /* 0x000ea2000c1e1900 */
[----:B------:R-:W-:-:S05]  /*0390*/  IADD3 R19, PT, PT, R17, 0x4, RZ ;  /* 0x0000000411137810 */ /* 0x000fca0007ffe0ff */
[----:B------:R-:W-:-:S04]  /*03a0*/  IMAD.WIDE R18, R19, 0x4, R2 ;  /* 0x0000000413127825 */ /* 0x000fc800078e0202 */
[----:B--2---:R-:W-:-:S05]  /*03b0*/  IMAD R23, R0, R16, R21 ;  /* 0x0000001000177224 */ /* 0x004fca00078e0215 */
[----:B------:R1:W-:Y:S04]  /*03c0*/  STG.E desc[UR6][R4.64], R23 ;  /* 0x0000001704007986 */ /* 0x0003e8000c101906 */
[----:B------:R-:W2:Y:S04]  /*03d0*/  LDG.E R16, desc[UR6][R14.64+0xfa10] ;  /* 0x00fa10060e107981 */ /* 0x000ea8000c1e1900 */
[----:B------:R-:W2:Y:S02]  /*03e0*/  LDG.E R0, desc[UR6][R18.64+-0x8] ;  /* 0xfffff80612007981 */ /* 0x000ea4000c1e1900 */
[----:B--2---:R-:W-:-:S05]  /*03f0*/  IMAD R25, R0, R16, R23 ;  /* 0x0000001000197224 */ /* 0x004fca00078e0217 */
[----:B------:R2:W-:Y:S04]  /*0400*/  STG.E desc[UR6][R4.64], R25 ;  /* 0x0000001904007986 */ /* 0x0005e8000c101906 */
[----:B------:R-:W0:Y:S04]  /*0410*/  LDG.E R0, desc[UR6][R18.64+-0x4] ;  /* 0xfffffc0612007981 */ /* 0x000e28000c1e1900 */
[----:B------:R-:W0:Y:S02]  /*0420*/  LDG.E R6, desc[UR6][R12.64+0xfa10] ;  /* 0x00fa10060c067981 */ /* 0x000e24000c1e1900 */
[----:B0-----:R-:W-:-:S05]  /*0430*/  IMAD R21, R0, R6, R25 ;  /* 0x0000000600157224 */ /* 0x001fca00078e0219 */
[----:B------:R0:W-:Y:S04]  /*0440*/  STG.E desc[UR6][R4.64], R21 ;  /* 0x0000001504007986 */ /* 0x0001e8000c101906 */
[----:B------:R-:W1:Y:S04]  /*0450*/  LDG.E R0, desc[UR6][R18.64] ;  /* 0x0000000612007981 */ /* 0x000e68000c1e1900 */
[----:B------:R-:W1:Y:S02]  /*0460*/  LDG.E R6, desc[UR6][R8.64+0xfa10] ;  /* 0x00fa100608067981 */ /* 0x000e64000c1e1900 */
[----:B-1----:R-:W-:-:S05]  /*0470*/  IMAD R23, R0, R6, R21 ;  /* 0x0000000600177224 */ /* 0x002fca00078e0215 */
[----:B------:R1:W-:Y:S04]  /*0480*/  STG.E desc[UR6][R4.64], R23 ;  /* 0x0000001704007986 */ /* 0x0003e8000c101906 */
[----:B------:R-:W2:Y:S04]  /*0490*/  LDG.E R0, desc[UR6][R18.64+0x4] ;  /* 0x0000040612007981 */ /* 0x000ea8000c1e1900 */
[----:B------:R-:W2:Y:S01]  /*04a0*/  LDG.E R6, desc[UR6][R10.64+0xfa10] ;  /* 0x00fa10060a067981 */ /* 0x000ea2000c1e1900 */
[----:B------:R-:W-:Y:S01]  /*04b0*/  IADD3 R7, PT, PT, R17, 0x8, RZ ;  /* 0x0000000811077810 */ /* 0x000fe20007ffe0ff */
[----:B--2---:R-:W-:-:S04]  /*04c0*/  IMAD R25, R0, R6, R23 ;  /* 0x0000000600197224 */ /* 0x004fc800078e0217 */
[----:B------:R-:W-:Y:S01]  /*04d0*/  IMAD.WIDE R6, R7, 0x4, R2 ;  /* 0x0000000407067825 */ /* 0x000fe200078e0202 */
        /* <DEDUP_REMOVED lines=10> */
[----:B------:R-:W2:Y:S02]  /*0580*/  LDG.E R16, desc[UR6][R8.64+0x1f420] ;  /* 0x01f4200608107981 */ /* 0x000ea4000c1e1900 */
[----:B--2---:R-:W-:-:S05]  /*0590*/  IMAD R25, R0, R16, R23 ;  /* 0x0000001000197224 */ /* 0x004fca00078e0217 */
[----:B------:R2:W-:Y:S04]  /*05a0*/  STG.E desc[UR6][R4.64], R25 ;  /* 0x0000001904007986 */ /* 0x0005e8000c101906 */
[----:B------:R-:W0:Y:S04]  /*05b0*/  LDG.E R0, desc[UR6][R6.64+0x4] ;  /* 0x0000040606007981 */ /* 0x000e28000c1e1900 */
[----:B------:R-:W0:Y:S01]  /*05c0*/  LDG.E R16, desc[UR6][R10.64+0x1f420] ;  /* 0x01f420060a107981 */ /* 0x000e22000c1e1900 */
[----:B------:R-:W-:-:S05]  /*05d0*/  IADD3 R19, PT, PT, R17, 0xc, RZ ;  /* 0x0000000c11137810 */ /* 0x000fca0007ffe0ff */
[----:B------:R-:W-:-:S04]  /*05e0*/  IMAD.WIDE R18, R19, 0x4, R2 ;  /* 0x0000000413127825 */ /* 0x000fc800078e0202 */
        /* <DEDUP_REMOVED lines=15> */
[----:B------:R-:W1:Y:S01]  /*06e0*/  LDG.E R6, desc[UR6][R10.64+0x2ee30] ;  /* 0x02ee30060a067981 */ /* 0x000e62000c1e1900 */
[----:B------:R-:W-:Y:S01]  /*06f0*/  IADD3 R7, PT, PT, R17, 0x10, RZ ;  /* 0x0000001011077810 */ /* 0x000fe20007ffe0ff */
[----:B-1----:R-:W-:-:S04]  /*0700*/  IMAD R23, R0, R6, R21 ;  /* 0x0000000600177224 */ /* 0x002fc800078e0215 */
[----:B------:R-:W-:Y:S01]  /*0710*/  IMAD.WIDE R6, R7, 0x4, R2 ;  /* 0x0000000407067825 */ /* 0x000fe200078e0202 */
        /* <DEDUP_REMOVED lines=15> */
[----:B------:R-:W-:-:S05]  /*0810*/  IADD3 R19, PT, PT, R17, 0x14, RZ ;  /* 0x0000001411137810 */ /* 0x000fca0007ffe0ff */
[----:B------:R-:W-:-:S04]  /*0820*/  IMAD.WIDE R18, R19, 0x4, R2 ;  /* 0x0000000413127825 */ /* 0x000fc800078e0202 */
        /* <DEDUP_REMOVED lines=16> */
[----:B------:R-:W-:Y:S01]  /*0930*/  IADD3 R7, PT, PT, R17, 0x18, RZ ;  /* 0x0000001811077810 */ /* 0x000fe20007ffe0ff */
[----:B0-----:R-:W-:-:S04]  /*0940*/  IMAD R21, R0, R6, R25 ;  /* 0x0000000600157224 */ /* 0x001fc800078e0219 */
[----:B------:R-:W-:Y:S01]  /*0950*/  IMAD.WIDE R6, R7, 0x4, R2 ;  /* 0x0000000407067825 */ /* 0x000fe200078e0202 */
        /* <DEDUP_REMOVED lines=15> */
[----:B------:R-:W-:-:S05]  /*0a50*/  IADD3 R19, PT, PT, R17, 0x1c, RZ ;  /* 0x0000001c11137810 */ /* 0x000fca0007ffe0ff */
[----:B------:R-:W-:-:S04]  /*0a60*/  IMAD.WIDE R18, R19, 0x4, R2 ;  /* 0x0000000413127825 */ /* 0x000fc800078e0202 */
        /* <DEDUP_REMOVED lines=19> */
[----:B------:R-:W-:Y:S04]  /*0ba0*/  STG.E desc[UR6][R4.64], R25 ;  /* 0x0000001904007986 */ /* 0x000fe8000c101906 */
[----:B------:R-:W0:Y:S04]  /*0bb0*/  LDG.E R16, desc[UR6][R14.64+0x7d080] ;  /* 0x07d080060e107981 */ /* 0x000e28000c1e1900 */
[----:B------:R-:W0:Y:S02]  /*0bc0*/  LDG.E R0, desc[UR6][R6.64+-0x8] ;  /* 0xfffff80606007981 */ /* 0x000e24000c1e1900 */
[----:B0-----:R-:W-:-:S05]  /*0bd0*/  IMAD R21, R0, R16, R25 ;  /* 0x0000001000157224 */ /* 0x001fca00078e0219 */
[----:B------:R0:W-:Y:S04]  /*0be0*/  STG.E desc[UR6][R4.64], R21 ;  /* 0x0000001504007986 */ /* 0x0001e8000c101906 */
[----:B------:R-:W2:Y:S04]  /*0bf0*/  LDG.E R0, desc[UR6][R6.64+-0x4] ;  /* 0xfffffc0606007981 */ /* 0x000ea8000c1e1900 */
[----:B------:R-:W2:Y:S02]  /*0c00*/  LDG.E R16, desc[UR6][R12.64+0x7d080] ;  /* 0x07d080060c107981 */ /* 0x000ea4000c1e1900 */
[----:B--2---:R-:W-:-:S05]  /*0c10*/  IMAD R19, R0, R16, R21 ;  /* 0x0000001000137224 */ /* 0x004fca00078e0215 */
[----:B------:R2:W-:Y:S04]  /*0c20*/  STG.E desc[UR6][R4.64], R19 ;  /* 0x0000001304007986 */ /* 0x0005e8000c101906 */
[----:B------:R-:W1:Y:S04]  /*0c30*/  LDG.E R0, desc[UR6][R6.64] ;  /* 0x0000000606007981 */ /* 0x000e68000c1e1900 */
[----:B------:R-:W1:Y:S02]  /*0c40*/  LDG.E R16, desc[UR6][R8.64+0x7d080] ;  /* 0x07d0800608107981 */ /* 0x000e64000c1e1900 */
[----:B-1----:R-:W-:-:S05]  /*0c50*/  IMAD R23, R0, R16, R19 ;  /* 0x0000001000177224 */ /* 0x002fca00078e0213 */
[----:B------:R1:W-:Y:S04]  /*0c60*/  STG.E desc[UR6][R4.64], R23 ;  /* 0x0000001704007986 */ /* 0x0003e8000c101906 */
[----:B------:R-:W3:Y:S04]  /*0c70*/  LDG.E R0, desc[UR6][R6.64+0x4] ;  /* 0x0000040606007981 */ /* 0x000ee8000c1e1900 */
[----:B------:R-:W3:Y:S01]  /*0c80*/  LDG.E R16, desc[UR6][R10.64+0x7d080] ;  /* 0x07d080060a107981 */ /* 0x000ee2000c1e1900 */
[----:B0-----:R-:W-:-:S05]  /*0c90*/  IADD3 R21, PT, PT, R17, 0x24, RZ ;  /* 0x0000002411157810 */ /* 0x001fca0007ffe0ff */
[----:B------:R-:W-:-:S04]  /*0ca0*/  IMAD.WIDE R20, R21, 0x4, R2 ;  /* 0x0000000415147825 */ /* 0x000fc800078e0202 */
[----:B---3--:R-:W-:-:S05]  /*0cb0*/  IMAD R25, R0, R16, R23 ;  /* 0x0000001000197224 */ /* 0x008fca00078e0217 */
[----:B------:R0:W-:Y:S04]  /*0cc0*/  STG.E desc[UR6][R4.64], R25 ;  /* 0x0000001904007986 */ /* 0x0001e8000c101906 */
[----:B------:R-:W3:Y:S04]  /*0cd0*/  LDG.E R16, desc[UR6][R14.64+0x8ca90] ;  /* 0x08ca90060e107981 */ /* 0x000ee8000c1e1900 */
[----:B------:R-:W3:Y:S02]  /*0ce0*/  LDG.E R0, desc[UR6][R20.64+-0x8] ;  /* 0xfffff80614007981 */ /* 0x000ee4000c1e1900 */
[----:B---3--:R-:W-:-:S05]  /*0cf0*/  IMAD R27, R0, R16, R25 ;  /* 0x00000010001b7224 */ /* 0x008fca00078e0219 */
[----:B------:R-:W-:Y:S04]  /*0d00*/  STG.E desc[UR6][R4.64], R27 ;  /* 0x0000001b04007986 */ /* 0x000fe8000c101906 */
        /* <DEDUP_REMOVED lines=8> */
[----:B------:R-:W0:Y:S04]  /*0d90*/  LDG.E R0, desc[UR6][R20.64+0x4] ;  /* 0x0000040614007981 */ /* 0x000e28000c1e1900 */
[----:B------:R-:W0:Y:S01]  /*0da0*/  LDG.E R6, desc[UR6][R10.64+0x8ca90] ;  /* 0x08ca90060a067981 */ /* 0x000e22000c1e1900 */
[----:B------:R-:W-:Y:S01]  /*0db0*/  IADD3 R17, PT, PT, R17, 0x28, RZ ;  /* 0x0000002811117810 */ /* 0x000fe20007ffe0ff */
[----:B0-----:R-:W-:-:S04]  /*0dc0*/  IMAD R25, R0, R6, R23 ;  /* 0x0000000600197224 */ /* 0x001fc800078e0217 */
[----:B------:R-:W-:Y:S01]  /*0dd0*/  IMAD.WIDE R6, R17, 0x4, R2 ;  /* 0x0000000411067825 */ /* 0x000fe200078e0202 */
[----:B------:R0:W-:Y:S04]  /*0de0*/  STG.E desc[UR6][R4.64], R25 ;  /* 0x0000001904007986 */ /* 0x0001e8000c101906 */
[----:B--2---:R2:W3:Y:S04]  /*0df0*/  LDG.E R19, desc[UR6][R14.64+0x9c4a0] ;  /* 0x09c4a0060e137981 */ /* 0x0044e8000c1e1900 */
[----:B------:R-:W3:Y:S01]  /*0e00*/  LDG.E R0, desc[UR6][R6.64+-0x8] ;  /* 0xfffff80606007981 */ /* 0x000ee2000c1e1900 */
[----:B------:R-:W-:Y:S01]  /*0e10*/  UIADD3 UR4, UPT, UPT, UR4, 0x28, URZ ;  /* 0x0000002804047890 */ /* 0x000fe2000fffe0ff */
[----:B------:R-:W-:-:S02]  /*0e20*/  IADD3 R8, P1, PT, R8, 0x9c4a0, RZ ;  /* 0x0009c4a008087810 */ /* 0x000fc40007f3e0ff */
[----:B------:R-:W-:Y:S01]  /*0e30*/  IADD3 R10, P2, PT, R10, 0x9c4a0, RZ ;  /* 0x0009c4a00a0a7810 */ /* 0x000fe20007f5e0ff */
[----:B------:R-:W-:Y:S01]  /*0e40*/  UISETP.NE.AND UP0, UPT, UR4, 0xfa0, UPT ;  /* 0x00000fa00400788c */ /* 0x000fe2000bf05270 */
[----:B--2---:R-:W-:Y:S02]  /*0e50*/  IADD3 R14, P3, PT, R14, 0x9c4a0, RZ ;  /* 0x0009c4a00e0e7810 */ /* 0x004fe40007f7e0ff */
[----:B-1----:R-:W-:Y:S02]  /*0e60*/  IADD3.X R23, PT, PT, RZ, R11, RZ, P2, !PT ;  /* 0x0000000bff177210 */ /* 0x002fe400017fe4ff */
[----:B------:R-:W-:Y:S01]  /*0e70*/  IADD3.X R15, PT, PT, RZ, R15, RZ, P3, !PT ;  /* 0x0000000fff0f7210 */ /* 0x000fe20001ffe4ff */
[----:B---3--:R-:W-:Y:S01]  /*0e80*/  IMAD R19, R0, R19, R25 ;  /* 0x0000001300137224 */ /* 0x008fe200078e0219 */
[----:B------:R-:W-:Y:S02]  /*0e90*/  IADD3 R0, P0, PT, R12, 0x9c4a0, RZ ;  /* 0x0009c4a00c007810 */ /* 0x000fe40007f1e0ff */
[----:B0-----:R-:W-:-:S02]  /*0ea0*/  IADD3.X R25, PT, PT, RZ, R9, RZ, P1, !PT ;  /* 0x00000009ff197210 */ /* 0x001fc40000ffe4ff */
[----:B------:R0:W-:Y:S01]  /*0eb0*/  STG.E desc[UR6][R4.64], R19 ;  /* 0x0000001304007986 */ /* 0x0001e2000c101906 */
[----:B------:R-:W-:Y:S01]  /*0ec0*/  IADD3.X R27, PT, PT, RZ, R13, RZ, P0, !PT ;  /* 0x0000000dff1b7210 */ /* 0x000fe200007fe4ff */
[----:B------:R-:W-:Y:S07]  /*0ed0*/  BRA.U UP0, `(.L_x_0) ;  /* 0xfffffff100f47547 */ /* 0x000fee000b83ffff */
[----:B------:R-:W-:Y:S05]  /*0ee0*/  EXIT ;  /* 0x000000000000794d */ /* 0x000fea0003800000 */
.L_x_1:
[----:B------:R-:W-:-:S00]  /*0ef0*/  BRA `(.L_x_1) ;  /* 0xfffffffc00fc7947 */ /* 0x000fc0000383ffff */
[----:B------:R-:W-:-:S00]  /*0f00*/  NOP ;  /* 0x0000000000007918 */ /* 0x000fc00000000000 */
[----:B------:R-:W-:-:S00]  /*0f10*/  NOP ;  /* 0x0000000000007918 */ /* 0x000fc00000000000 */
[----:B------:R-:W-:-:S00]  /*0f20*/  NOP ;  /* 0x0000000000007918 */ /* 0x000fc00000000000 */
[----:B------:R-:W-:-:S00]  /*0f30*/  NOP ;  /* 0x0000000000007918 */ /* 0x000fc00000000000 */
[----:B------:R-:W-:-:S00]  /*0f40*/  NOP ;  /* 0x0000000000007918 */ /* 0x000fc00000000000 */
[----:B------:R-:W-:-:S00]  /*0f50*/  NOP ;  /* 0x0000000000007918 */ /* 0x000fc00000000000 */
[----:B------:R-:W-:-:S00]  /*0f60*/  NOP ;  /* 0x0000000000007918 */ /* 0x000fc00000000000 */
[----:B------:R-:W-:-:S00]  /*0f70*/  NOP ;  /* 0x0000000000007918 */ /* 0x000fc00000000000 */
.L_x_3:


//--------------------- .text._Z15hadamardProductPiS_ --------------------------
	.section	.text._Z15hadamardProductPiS_,"ax",@progbits
	.align	128
        .global         _Z15hadamardProductPiS_
        .type           _Z15hadamardProductPiS_,@function
        .size           _Z15hadamardProductPiS_,(.L_x_4 - _Z15hadamardProductPiS_)
        .other          _Z15hadamardProductPiS_,@"STO_CUDA_ENTRY STV_DEFAULT"
_Z15hadamardProductPiS_:
.text._Z15hadamardProductPiS_:
[----:B------:R-:W-:Y:S01]  /*0000*/  LDC R1, c[0x0][0x37c] ;  /* 0x0000df00ff017b82 */ /* 0x000fe20000000800 */
[----:B------:R-:W0:Y:S01]  /*0010*/  S2R R0, SR_TID.X ;  /* 0x0000000000007919 */ /* 0x000e220000002100 */
[----:B------:R-:W0:Y:S06]  /*0020*/  LDCU UR6, c[0x0][0x360] ;  /* 0x00006c00ff0677ac */ /* 0x000e2c0008000800 */
[----:B------:R-:W1:Y:S01]  /*0030*/  LDC.64 R2, c[0x0][0x380] ;  /* 0x0000e000ff027b82 */ /* 0x000e620000000a00 */
[----:B------:R-:W0:Y:S01]  /*0040*/  S2R R5, SR_CTAID.X ;  /* 0x0000000000057919 */ /* 0x000e220000002500 */
[----:B------:R-:W2:Y:S01]  /*0050*/  LDCU UR7, c[0x0][0x364] ;  /* 0x00006c80ff0777ac */ /* 0x000ea20008000800 */
[----:B------:R-:W2:Y:S01]  /*0060*/  S2R R4, SR_TID.Y ;  /* 0x0000000000047919 */ /* 0x000ea20000002200 */
[----:B------:R-:W3:Y:S01]  /*0070*/  LDCU.64 UR4, c[0x0][0x358] ;  /* 0x00006b00ff0477ac */ /* 0x000ee20008000a00 */
[----:B------:R-:W2:Y:S01]  /*0080*/  S2R R7, SR_CTAID.Y ;  /* 0x0000000000077919 */ /* 0x000ea20000002600 */
[----:B0-----:R-:W-:-:S02]  /*0090*/  IMAD R0, R5, UR6, R0 ;  /* 0x0000000605007c24 */ /* 0x001fc4000f8e0200 */
[----:B--2---:R-:W-:-:S04]  /*00a0*/  IMAD R5, R7, UR7, R4 ;  /* 0x0000000707057c24 */ /* 0x004fc8000f8e0204 */
[----:B------:R-:W-:Y:S02]  /*00b0*/  IMAD R7, R0, 0xfa1, R5 ;  /* 0x00000fa100077824 */ /* 0x000fe400078e0205 */
[----:B------:R-:W0:Y:S02]  /*00c0*/  LDC.64 R4, c[0x0][0x388] ;  /* 0x0000e200ff047b82 */ /* 0x000e240000000a00 */
[----:B-1----:R-:W-:-:S06]  /*00d0*/  IMAD.WIDE R2, R7, 0x4, R2 ;  /* 0x0000000407027825 */ /* 0x002fcc00078e0202 */
[----:B---3--:R-:W2:Y:S01]  /*00e0*/  LDG.E R2, desc[UR4][R2.64] ;  /* 0x0000000402027981 */ /* 0x008ea2000c1e1900 */
[----:B0-----:R-:W-:-:S04]  /*00f0*/  IMAD.WIDE R4, R7, 0x4, R4 ;  /* 0x0000000407047825 */ /* 0x001fc800078e0204 */
[----:B--2---:R-:W-:-:S05]  /*0100*/  IMAD R7, R2, R2, RZ ;  /* 0x0000000202077224 */ /* 0x004fca00078e02ff */
[----:B------:R-:W-:Y:S01]  /*0110*/  STG.E desc[UR4][R4.64], R7 ;  /* 0x0000000704007986 */ /* 0x000fe2000c101904 */
[----:B------:R-:W-:Y:S05]  /*0120*/  EXIT ;  /* 0x000000000000794d */ /* 0x000fea0003800000 */
.L_x_2:
        /* <DEDUP_REMOVED lines=13> */
.L_x_4:


//--------------------- .nv.shared.reserved.0     --------------------------
	.section	.nv.shared.reserved.0,"aw",@nobits
	.weak		__nv_reservedSMEM_offset_0_alias
	.size		__nv_reservedSMEM_offset_0_alias, 0, 64
	.other		__nv_reservedSMEM_offset_0_alias,@"STO_CUDA_RESERVED_SHARED STV_DEFAULT"
__nv_reservedSMEM_offset_0_alias:
	.zero		0
	.zero		64


//--------------------- .nv.constant0._Z6matMulPiS_S_ --------------------------
	.section	.nv.constant0._Z6matMulPiS_S_,"a",@progbits
	.sectionflags	@""
	.align	4
.nv.constant0._Z6matMulPiS_S_:
	.zero		920


//--------------------- .nv.constant0._Z15hadamardProductPiS_ --------------------------
	.section	.nv.constant0._Z15hadamardProductPiS_,"a",@progbits
	.sectionflags	@""
	.align	4
.nv.constant0._Z15hadamardProductPiS_:
	.zero		912


//--------------------- SYMBOLS --------------------------

	.type		.nv.reservedSmem.offset0,@object
	.size		.nv.reservedSmem.offset0,0x4
